	.headerflags	@"EF_CUDA_TEXMODE_UNIFIED EF_CUDA_64BIT_ADDRESS EF_CUDA_ACCELERATORS EF_CUDA_SM90 EF_CUDA_VIRTUAL_SM(EF_CUDA_SM90)"
	.elftype	@"ET_EXEC"


//--------------------- .nv.info                  --------------------------
	.section	.nv.info,"",@"SHT_CUDA_INFO"
	.align	4


	//----- nvinfo : EIATTR_REGCOUNT
	.align		4
        /*0000*/ 	.byte	0x04, 0x2f
        /*0002*/ 	.short	(.L_1 - .L_0)
	.align		4
.L_0:
        /*0004*/ 	.word	index@(triton_poi_fused_mul_sub_9)
        /*0008*/ 	.word	0x00000012


	//----- nvinfo : EIATTR_MIN_STACK_SIZE
	.align		4
.L_1:
        /*000c*/ 	.byte	0x04, 0x12
        /*000e*/ 	.short	(.L_3 - .L_2)
	.align		4
.L_2:
        /*0010*/ 	.word	index@(triton_poi_fused_mul_sub_9)
        /*0014*/ 	.word	0x00000000


	//----- nvinfo : EIATTR_FRAME_SIZE
	.align		4
.L_3:
        /*0018*/ 	.byte	0x04, 0x11
        /*001a*/ 	.short	(.L_5 - .L_4)
	.align		4
.L_4:
        /*001c*/ 	.word	index@(triton_poi_fused_mul_sub_9)
        /*0020*/ 	.word	0x00000000


	//----- nvinfo : EIATTR_MIN_STACK_SIZE
	.align		4
.L_5:
        /*0024*/ 	.byte	0x04, 0x12
        /*0026*/ 	.short	(.L_7 - .L_6)
	.align		4
.L_6:
        /*0028*/ 	.word	index@(triton_poi_fused_mul_sub_9)
        /*002c*/ 	.word	0x00000000
.L_7:


//--------------------- .nv.info.triton_poi_fused_mul_sub_9 --------------------------
	.section	.nv.info.triton_poi_fused_mul_sub_9,"",@"SHT_CUDA_INFO"
	.sectionflags	@""
	.align	4


	//----- nvinfo : EIATTR_CUDA_API_VERSION
	.align		4
        /*0000*/ 	.byte	0x04, 0x37
        /*0002*/ 	.short	(.L_9 - .L_8)
.L_8:
        /*0004*/ 	.word	0x0000007c


	//----- nvinfo : EIATTR_KPARAM_INFO
	.align		4
.L_9:
        /*0008*/ 	.byte	0x04, 0x17
        /*000a*/ 	.short	(.L_11 - .L_10)
.L_10:
        /*000c*/ 	.word	0x00000000
        /*0010*/ 	.short	0x0004
        /*0012*/ 	.short	0x0020
        /*0014*/ 	.byte	0x00, 0xf0, 0x11, 0x00


	//----- nvinfo : EIATTR_KPARAM_INFO
	.align		4
.L_11:
        /*0018*/ 	.byte	0x04, 0x17
        /*001a*/ 	.short	(.L_13 - .L_12)
.L_12:
        /*001c*/ 	.word	0x00000000
        /*0020*/ 	.short	0x0003
        /*0022*/ 	.short	0x0018
        /*0024*/ 	.byte	0x00, 0xf4, 0x21, 0x00


	//----- nvinfo : EIATTR_KPARAM_INFO
	.align		4
.L_13:
        /*0028*/ 	.byte	0x04, 0x17
        /*002a*/ 	.short	(.L_15 - .L_14)
.L_14:
        /*002c*/ 	.word	0x00000000
        /*0030*/ 	.short	0x0002
        /*0032*/ 	.short	0x0010
        /*0034*/ 	.byte	0x00, 0xf4, 0x21, 0x00


	//----- nvinfo : EIATTR_KPARAM_INFO
	.align		4
.L_15:
        /*0038*/ 	.byte	0x04, 0x17
        /*003a*/ 	.short	(.L_17 - .L_16)
.L_16:
        /*003c*/ 	.word	0x00000000
        /*0040*/ 	.short	0x0001
        /*0042*/ 	.short	0x0008
        /*0044*/ 	.byte	0x00, 0xf4, 0x21, 0x00


	//----- nvinfo : EIATTR_KPARAM_INFO
	.align		4
.L_17:
        /*0048*/ 	.byte	0x04, 0x17
        /*004a*/ 	.short	(.L_19 - .L_18)
.L_18:
        /*004c*/ 	.word	0x00000000
        /*0050*/ 	.short	0x0000
        /*0052*/ 	.short	0x0000
        /*0054*/ 	.byte	0x00, 0xf4, 0x21, 0x00


	//----- nvinfo : EIATTR_SPARSE_MMA_MASK
	.align		4
.L_19:
        /*0058*/ 	.byte	0x03, 0x50
        /*005a*/ 	.short	0x0000


	//----- nvinfo : EIATTR_MAXREG_COUNT
	.align		4
        /*005c*/ 	.byte	0x03, 0x1b
        /*005e*/ 	.short	0x00ff


	//----- nvinfo : EIATTR_EXIT_INSTR_OFFSETS
	.align		4
        /*0060*/ 	.byte	0x04, 0x1c
        /*0062*/ 	.short	(.L_21 - .L_20)


	//   ....[0]....
.L_20:
        /*0064*/ 	.word	0x000001a0


	//   ....[1]....
        /*0068*/ 	.word	0x000001c0


	//----- nvinfo : EIATTR_REQNTID
	.align		4
.L_21:
        /*006c*/ 	.byte	0x04, 0x10
        /*006e*/ 	.short	(.L_23 - .L_22)
.L_22:
        /*0070*/ 	.word	0x00000080
        /*0074*/ 	.word	0x00000001
        /*0078*/ 	.word	0x00000001


	//----- nvinfo : EIATTR_CBANK_PARAM_SIZE
	.align		4
.L_23:
        /*007c*/ 	.byte	0x03, 0x19
        /*007e*/ 	.short	0x0024


	//----- nvinfo : EIATTR_PARAM_CBANK
	.align		4
        /*0080*/ 	.byte	0x04, 0x0a
        /*0082*/ 	.short	(.L_25 - .L_24)
	.align		4
.L_24:
        /*0084*/ 	.word	index@(.nv.constant0.triton_poi_fused_mul_sub_9)
        /*0088*/ 	.short	0x0210
        /*008a*/ 	.short	0x0024


	//----- nvinfo : EIATTR_SW_WAR
	.align		4
.L_25:
        /*008c*/ 	.byte	0x04, 0x36
        /*008e*/ 	.short	(.L_27 - .L_26)
.L_26:
        /*0090*/ 	.word	0x00000008
.L_27:


//--------------------- .nv.callgraph             --------------------------
	.section	.nv.callgraph,"",@"SHT_CUDA_CALLGRAPH"
	.align	4
	.sectionentsize	8
	.align		4
        /*0000*/ 	.word	0x00000000
	.align		4
        /*0004*/ 	.word	0xffffffff
	.align		4
        /*0008*/ 	.word	0x00000000
	.align		4
        /*000c*/ 	.word	0xfffffffe
	.align		4
        /*0010*/ 	.word	0x00000000
	.align		4
        /*0014*/ 	.word	0xfffffffd
	.align		4
        /*0018*/ 	.word	0x00000000
	.align		4
        /*001c*/ 	.word	0xfffffffc


//--------------------- .text.triton_poi_fused_mul_sub_9 --------------------------
	.section	.text.triton_poi_fused_mul_sub_9,"ax",@progbits
	.align	128
        .global         triton_poi_fused_mul_sub_9
        .type           triton_poi_fused_mul_sub_9,@function
        .size           triton_poi_fused_mul_sub_9,(.L_x_1 - triton_poi_fused_mul_sub_9)
        .other          triton_poi_fused_mul_sub_9,@"STO_CUDA_ENTRY STV_DEFAULT"
triton_poi_fused_mul_sub_9:
.text.triton_poi_fused_mul_sub_9:
[----:B------:R-:W0:Y:S02]  /*0000*/  LDC R1, c[0x0][0x28] ;  /* 0x00000a00ff017b82 */ /* 0x000e240000000800 */
[----:B------:R-:W1:Y:S01]  /*0010*/  S2R R0, SR_TID.X ;  /* 0x0000000000007919 */ /* 0x000e620000002100 */
[----:B------:R-:W2:Y:S01]  /*0020*/  LDC.64 R4, c[0x0][0x218] ;  /* 0x00008600ff047b82 */ /* 0x000ea20000000a00 */
[----:B------:R-:W-:Y:S01]  /*0030*/  HFMA2.MMA R10, -RZ, RZ, 0, 0 ;  /* 0x00000000ff0a7435 */ /* 0x000fe200000001ff */
[----:B------:R-:W-:Y:S01]  /*0040*/  ULDC.64 UR4, c[0x0][0x208] ;  /* 0x0000820000047ab9 */ /* 0x000fe20000000a00 */
[----:B------:R-:W3:Y:S05]  /*0050*/  S2R R11, SR_CTAID.X ;  /* 0x00000000000b7919 */ /* 0x000eea0000002500 */
[----:B------:R-:W4:Y:S08]  /*0060*/  LDC.64 R2, c[0x0][0x210] ;  /* 0x00008400ff027b82 */ /* 0x000f300000000a00 */
[----:B------:R-:W5:Y:S01]  /*0070*/  LDC.64 R6, c[0x0][0x220] ;  /* 0x00008800ff067b82 */ /* 0x000f620000000a00 */
[----:B-1----:R-:W-:-:S04]  /*0080*/  LOP3.LUT R0, R0, 0x7f, RZ, 0xc0, !PT ;  /* 0x0000007f00007812 */ /* 0x002fc800078ec0ff */
[----:B---3--:R-:W-:-:S04]  /*0090*/  LEA R11, R11, R0, 0x7 ;  /* 0x000000000b0b7211 */ /* 0x008fc800078e38ff */
[C---:B------:R-:W-:Y:S01]  /*00a0*/  ISETP.GE.AND P0, PT, R11.reuse, 0x120, PT ;  /* 0x000001200b00780c */ /* 0x040fe20003f06270 */
[----:B------:R-:W-:-:S05]  /*00b0*/  IMAD.HI R0, R11, 0x55555556, RZ ;  /* 0x555555560b007827 */ /* 0x000fca00078e02ff */
[----:B------:R-:W-:Y:S01]  /*00c0*/  LEA.HI R9, R0, R0, RZ, 0x1 ;  /* 0x0000000000097211 */ /* 0x000fe200078f08ff */
[----:B------:R-:W-:-:S04]  /*00d0*/  HFMA2.MMA R0, -RZ, RZ, 0, 0 ;  /* 0x00000000ff007435 */ /* 0x000fc800000001ff */
[----:B--2---:R-:W-:Y:S01]  /*00e0*/  IMAD.WIDE R4, R9, 0x4, R4 ;  /* 0x0000000409047825 */ /* 0x004fe200078e0204 */
[C---:B------:R-:W-:Y:S02]  /*00f0*/  SHF.L.U32 R9, R11.reuse, 0x1, RZ ;  /* 0x000000010b097819 */ /* 0x040fe400000006ff */
[----:B------:R-:W-:Y:S01]  /*0100*/  MOV R13, RZ ;  /* 0x000000ff000d7202 */ /* 0x000fe20000000f00 */
[----:B-----5:R-:W-:Y:S01]  /*0110*/  IMAD.WIDE R6, R11, 0x4, R6 ;  /* 0x000000040b067825 */ /* 0x020fe200078e0206 */
[----:B------:R-:W2:Y:S03]  /*0120*/  @!P0 LDG.E.EL R10, desc[UR4][R4.64] ;  /* 0x00000004040a8981 */ /* 0x000ea6000c2e1900 */
[----:B----4-:R-:W-:Y:S01]  /*0130*/  IMAD.WIDE R2, R9, 0x4, R2 ;  /* 0x0000000409027825 */ /* 0x010fe200078e0202 */
[----:B------:R-:W3:Y:S01]  /*0140*/  @!P0 LDG.E R13, desc[UR4][R6.64] ;  /* 0x00000004060d8981 */ /* 0x000ee2000c1e1900 */
[----:B------:R-:W1:Y:S03]  /*0150*/  LDC.64 R8, c[0x0][0x228] ;  /* 0x00008a00ff087b82 */ /* 0x000e660000000a00 */
[----:B------:R-:W3:Y:S01]  /*0160*/  @!P0 LDG.E.EL R0, desc[UR4][R2.64+0x4] ;  /* 0x0000040402008981 */ /* 0x000ee2000c2e1900 */
[----:B-1----:R-:W-:Y:S01]  /*0170*/  IMAD.WIDE R8, R11, 0x4, R8 ;  /* 0x000000040b087825 */ /* 0x002fe200078e0208 */
[----:B--2---:R-:W-:-:S05]  /*0180*/  LOP3.LUT R15, R10, 0x80000000, RZ, 0x3c, !PT ;  /* 0x800000000a0f7812 */ /* 0x004fca00078e3cff */
[----:B---3--:R-:W-:Y:S01]  /*0190*/  FFMA R13, R15, R13, R0 ;  /* 0x0000000d0f0d7223 */ /* 0x008fe20000000000 */
[----:B------:R-:W-:Y:S06]  /*01a0*/  @P0 EXIT ;  /* 0x000000000000094d */ /* 0x000fec0003800000 */
[----:B------:R-:W-:Y:S01]  /*01b0*/  STG.E desc[UR4][R8.64], R13 ;  /* 0x0000000d08007986 */ /* 0x000fe2000c101904 */
[----:B------:R-:W-:Y:S05]  /*01c0*/  EXIT ;  /* 0x000000000000794d */ /* 0x000fea0003800000 */
.L_x_0:
[----:B------:R-:W-:-:S00]  /*01d0*/  BRA `(.L_x_0) ;  /* 0xfffffffc00fc7947 */ /* 0x000fc0000383ffff */
[----:B------:R-:W-:-:S00]  /*01e0*/  NOP ;  /* 0x0000000000007918 */ /* 0x000fc00000000000 */
        /* <DEDUP_REMOVED lines=9> */
.L_x_1:


//--------------------- .nv.constant0.triton_poi_fused_mul_sub_9 --------------------------
	.section	.nv.constant0.triton_poi_fused_mul_sub_9,"a",@progbits
	.sectionflags	@""
	.align	4
.nv.constant0.triton_poi_fused_mul_sub_9:
	.zero		564
